//
// Generated by NVIDIA NVVM Compiler
//
// Compiler Build ID: CL-36424714
// Cuda compilation tools, release 13.0, V13.0.88
// Based on NVVM 20.0.0
//

.version 9.0
.target sm_100
.address_size 64

	// .globl	_Z9array_sumPiS_S_i

.visible .entry _Z9array_sumPiS_S_i(
	.param .u64 .ptr .align 1 _Z9array_sumPiS_S_i_param_0,
	.param .u64 .ptr .align 1 _Z9array_sumPiS_S_i_param_1,
	.param .u64 .ptr .align 1 _Z9array_sumPiS_S_i_param_2,
	.param .u32 _Z9array_sumPiS_S_i_param_3
)
{
	.reg .pred 	%p<2>;
	.reg .b32 	%r<9>;
	.reg .b64 	%rd<11>;

	ld.param.u64 	%rd1, [_Z9array_sumPiS_S_i_param_0];
	ld.param.u64 	%rd2, [_Z9array_sumPiS_S_i_param_1];
	ld.param.u64 	%rd3, [_Z9array_sumPiS_S_i_param_2];
	ld.param.u32 	%r2, [_Z9array_sumPiS_S_i_param_3];
	mov.u32 	%r3, %ntid.x;
	mov.u32 	%r4, %ctaid.x;
	mov.u32 	%r5, %tid.x;
	mad.lo.s32 	%r1, %r3, %r4, %r5;
	setp.ge.s32 	%p1, %r1, %r2;
	@%p1 bra 	$L__BB0_2;
	cvta.to.global.u64 	%rd4, %rd1;
	cvta.to.global.u64 	%rd5, %rd2;
	cvta.to.global.u64 	%rd6, %rd3;
	mul.wide.s32 	%rd7, %r1, 4;
	add.s64 	%rd8, %rd4, %rd7;
	ld.global.u32 	%r6, [%rd8];
	add.s64 	%rd9, %rd5, %rd7;
	ld.global.u32 	%r7, [%rd9];
	add.s32 	%r8, %r7, %r6;
	add.s64 	%rd10, %rd6, %rd7;
	st.global.u32 	[%rd10], %r8;
$L__BB0_2:
	ret;

}


// ===== COMPILED SASS (sm_100) =====

	.target	sm_100

	.elftype	@"ET_EXEC"


//--------------------- .note.nv.tkinfo           --------------------------
	.section	.note.nv.tkinfo,"",@"SHT_NOTE"
	.sectionflags	@"SHF_NOTE_NV_TKINFO"
	.tkinfo
        /*0018*/ 	.word	0x00000002
        /*0030*/ 	.string	""
        /*0030*/ 	.string	"ptxas"
        /*0030*/ 	.string	"Cuda compilation tools, release 13.0, V13.0.88"
        /*0030*/ 	.string	"Build cuda_13.0.r13.0/compiler.36424714_0"
        /*0030*/ 	.string	"-arch sm_100 -m 64 "



//--------------------- .note.nv.cuinfo           --------------------------
	.section	.note.nv.cuinfo,"",@"SHT_NOTE"
	.sectionflags	@"SHF_NOTE_NV_CUINFO"
        /*0018*/ 	.short	0x0002
        /*001a*/ 	.short	0x0064
        /*001c*/ 	.short	0x0082
	.zero		2


//--------------------- .nv.info                  --------------------------
	.section	.nv.info,"",@"SHT_CUDA_INFO"
	.align	4


	//----- nvinfo : EIATTR_REGCOUNT
	.align		4
        /*0000*/ 	.byte	0x04, 0x2f
        /*0002*/ 	.short	(.L_1 - .L_0)
	.align		4
.L_0:
        /*0004*/ 	.word	index@(_Z9array_sumPiS_S_i)
        /*0008*/ 	.word	0x0000000c


	//----- nvinfo : EIATTR_FRAME_SIZE
	.align		4
.L_1:
        /*000c*/ 	.byte	0x04, 0x11
        /*000e*/ 	.short	(.L_3 - .L_2)
	.align		4
.L_2:
        /*0010*/ 	.word	index@(_Z9array_sumPiS_S_i)
        /*0014*/ 	.word	0x00000000


	//----- nvinfo : EIATTR_MIN_STACK_SIZE
	.align		4
.L_3:
        /*0018*/ 	.byte	0x04, 0x12
        /*001a*/ 	.short	(.L_5 - .L_4)
	.align		4
.L_4:
        /*001c*/ 	.word	index@(_Z9array_sumPiS_S_i)
        /*0020*/ 	.word	0x00000000
.L_5:


//--------------------- .nv.compat                --------------------------
	.section	.nv.compat,"",@"SHT_CUDA_COMPAT_INFO"
	.align	4
        /*0000*/ 	.byte	0x02, 0x09, 0x00, 0x00, 0x02, 0x02, 0x01, 0x00, 0x02, 0x05, 0x05, 0x00, 0x03, 0x07, 0x01, 0x01
        /*0010*/ 	.byte	0x02, 0x03, 0x00, 0x00, 0x02, 0x06, 0x01, 0x00, 0x04, 0x0b, 0x08, 0x00, 0x09, 0x00, 0x00, 0x00
        /*0020*/ 	.byte	0x00, 0x00, 0x00, 0x00


//--------------------- .nv.info._Z9array_sumPiS_S_i --------------------------
	.section	.nv.info._Z9array_sumPiS_S_i,"",@"SHT_CUDA_INFO"
	.sectionflags	@""
	.align	4


	//----- nvinfo : EIATTR_CUDA_API_VERSION
	.align		4
        /*0000*/ 	.byte	0x04, 0x37
        /*0002*/ 	.short	(.L_7 - .L_6)
.L_6:
        /*0004*/ 	.word	0x00000082


	//----- nvinfo : EIATTR_KPARAM_INFO
	.align		4
.L_7:
        /*0008*/ 	.byte	0x04, 0x17
        /*000a*/ 	.short	(.L_9 - .L_8)
.L_8:
        /*000c*/ 	.word	0x00000000
        /*0010*/ 	.short	0x0003
        /*0012*/ 	.short	0x0018
        /*0014*/ 	.byte	0x00, 0xf0, 0x11, 0x00


	//----- nvinfo : EIATTR_KPARAM_INFO
	.align		4
.L_9:
        /*0018*/ 	.byte	0x04, 0x17
        /*001a*/ 	.short	(.L_11 - .L_10)
.L_10:
        /*001c*/ 	.word	0x00000000
        /*0020*/ 	.short	0x0002
        /*0022*/ 	.short	0x0010
        /*0024*/ 	.byte	0x00, 0xf5, 0x21, 0x00


	//----- nvinfo : EIATTR_KPARAM_INFO
	.align		4
.L_11:
        /*0028*/ 	.byte	0x04, 0x17
        /*002a*/ 	.short	(.L_13 - .L_12)
.L_12:
        /*002c*/ 	.word	0x00000000
        /*0030*/ 	.short	0x0001
        /*0032*/ 	.short	0x0008
        /*0034*/ 	.byte	0x00, 0xf5, 0x21, 0x00


	//----- nvinfo : EIATTR_KPARAM_INFO
	.align		4
.L_13:
        /*0038*/ 	.byte	0x04, 0x17
        /*003a*/ 	.short	(.L_15 - .L_14)
.L_14:
        /*003c*/ 	.word	0x00000000
        /*0040*/ 	.short	0x0000
        /*0042*/ 	.short	0x0000
        /*0044*/ 	.byte	0x00, 0xf5, 0x21, 0x00


	//----- nvinfo : EIATTR_SPARSE_MMA_MASK
	.align		4
.L_15:
        /*0048*/ 	.byte	0x03, 0x50
        /*004a*/ 	.short	0x0000


	//----- nvinfo : EIATTR_MAXREG_COUNT
	.align		4
        /*004c*/ 	.byte	0x03, 0x1b
        /*004e*/ 	.short	0x00ff


	//----- nvinfo : EIATTR_MERCURY_ISA_VERSION
	.align		4
        /*0050*/ 	.byte	0x03, 0x5f
        /*0052*/ 	.short	0x0101


	//----- nvinfo : EIATTR_VRC_CTA_INIT_COUNT
	.align		4
        /*0054*/ 	.byte	0x02, 0x4a
	.zero		1
	.zero		1


	//----- nvinfo : EIATTR_EXIT_INSTR_OFFSETS
	.align		4
        /*0058*/ 	.byte	0x04, 0x1c
        /*005a*/ 	.short	(.L_17 - .L_16)


	//   ....[0]....
.L_16:
        /*005c*/ 	.word	0x00000070


	//   ....[1]....
        /*0060*/ 	.word	0x00000130


	//----- nvinfo : EIATTR_CBANK_PARAM_SIZE
	.align		4
.L_17:
        /*0064*/ 	.byte	0x03, 0x19
        /*0066*/ 	.short	0x001c


	//----- nvinfo : EIATTR_PARAM_CBANK
	.align		4
        /*0068*/ 	.byte	0x04, 0x0a
        /*006a*/ 	.short	(.L_19 - .L_18)
	.align		4
.L_18:
        /*006c*/ 	.word	index@(.nv.constant0._Z9array_sumPiS_S_i)
        /*0070*/ 	.short	0x0380
        /*0072*/ 	.short	0x001c


	//----- nvinfo : EIATTR_SW_WAR
	.align		4
.L_19:
        /*0074*/ 	.byte	0x04, 0x36
        /*0076*/ 	.short	(.L_21 - .L_20)
.L_20:
        /*0078*/ 	.word	0x00000008
.L_21:


//--------------------- .nv.callgraph             --------------------------
	.section	.nv.callgraph,"",@"SHT_CUDA_CALLGRAPH"
	.align	4
	.sectionentsize	8
	.align		4
        /*0000*/ 	.word	0x00000000
	.align		4
        /*0004*/ 	.word	0xffffffff
	.align		4
        /*0008*/ 	.word	0x00000000
	.align		4
        /*000c*/ 	.word	0xfffffffe
	.align		4
        /*0010*/ 	.word	0x00000000
	.align		4
        /*0014*/ 	.word	0xfffffffd
	.align		4
        /*0018*/ 	.word	0x00000000
	.align		4
        /*001c*/ 	.word	0xfffffffc


//--------------------- .text._Z9array_sumPiS_S_i --------------------------
	.section	.text._Z9array_sumPiS_S_i,"ax",@progbits
	.align	128
        .global         _Z9array_sumPiS_S_i
        .type           _Z9array_sumPiS_S_i,@function
        .size           _Z9array_sumPiS_S_i,(.L_x_1 - _Z9array_sumPiS_S_i)
        .other          _Z9array_sumPiS_S_i,@"STO_CUDA_ENTRY STV_DEFAULT"
_Z9array_sumPiS_S_i:
.text._Z9array_sumPiS_S_i:
[----:B------:R-:W-:Y:S01]  /*0000*/  LDC R1, c[0x0][0x37c] ;  /* 0x0000df00ff017b82 */ /* 0x000fe20000000800 */
[----:B------:R-:W0:Y:S01]  /*0010*/  S2R R9, SR_CTAID.X ;  /* 0x0000000000097919 */ /* 0x000e220000002500 */
[----:B------:R-:W0:Y:S01]  /*0020*/  LDCU UR4, c[0x0][0x360] ;  /* 0x00006c00ff0477ac */ /* 0x000e220008000800 */
[----:B------:R-:W0:Y:S01]  /*0030*/  S2R R0, SR_TID.X ;  /* 0x0000000000007919 */ /* 0x000e220000002100 */
[----:B------:R-:W1:Y:S01]  /*0040*/  LDCU UR5, c[0x0][0x398] ;  /* 0x00007300ff0577ac */ /* 0x000e620008000800 */
[----:B0-----:R-:W-:-:S05]  /*0050*/  IMAD R9, R9, UR4, R0 ;  /* 0x0000000409097c24 */ /* 0x001fca000f8e0200 */
[----:B-1----:R-:W-:-:S13]  /*0060*/  ISETP.GE.AND P0, PT, R9, UR5, PT ;  /* 0x0000000509007c0c */ /* 0x002fda000bf06270 */
[----:B------:R-:W-:Y:S05]  /*0070*/  @P0 EXIT ;  /* 0x000000000000094d */ /* 0x000fea0003800000 */
[----:B------:R-:W0:Y:S01]  /*0080*/  LDC.64 R2, c[0x0][0x380] ;  /* 0x0000e000ff027b82 */ /* 0x000e220000000a00 */
[----:B------:R-:W1:Y:S07]  /*0090*/  LDCU.64 UR4, c[0x0][0x358] ;  /* 0x00006b00ff0477ac */ /* 0x000e6e0008000a00 */
[----:B------:R-:W2:Y:S08]  /*00a0*/  LDC.64 R4, c[0x0][0x388] ;  /* 0x0000e200ff047b82 */ /* 0x000eb00000000a00 */
[----:B------:R-:W3:Y:S01]  /*00b0*/  LDC.64 R6, c[0x0][0x390] ;  /* 0x0000e400ff067b82 */ /* 0x000ee20000000a00 */
[----:B0-----:R-:W-:-:S06]  /*00c0*/  IMAD.WIDE R2, R9, 0x4, R2 ;  /* 0x0000000409027825 */ /* 0x001fcc00078e0202 */
[----:B-1----:R-:W4:Y:S01]  /*00d0*/  LDG.E R2, desc[UR4][R2.64] ;  /* 0x0000000402027981 */ /* 0x002f22000c1e1900 */
[----:B--2---:R-:W-:-:S06]  /*00e0*/  IMAD.WIDE R4, R9, 0x4, R4 ;  /* 0x0000000409047825 */ /* 0x004fcc00078e0204 */
[----:B------:R-:W4:Y:S01]  /*00f0*/  LDG.E R5, desc[UR4][R4.64] ;  /* 0x0000000404057981 */ /* 0x000f22000c1e1900 */
[----:B---3--:R-:W-:Y:S01]  /*0100*/  IMAD.WIDE R6, R9, 0x4, R6 ;  /* 0x0000000409067825 */ /* 0x008fe200078e0206 */
[----:B----4-:R-:W-:-:S05]  /*0110*/  IADD3 R9, PT, PT, R2, R5, RZ ;  /* 0x0000000502097210 */ /* 0x010fca0007ffe0ff */
[----:B------:R-:W-:Y:S01]  /*0120*/  STG.E desc[UR4][R6.64], R9 ;  /* 0x0000000906007986 */ /* 0x000fe2000c101904 */
[----:B------:R-:W-:Y:S05]  /*0130*/  EXIT ;  /* 0x000000000000794d */ /* 0x000fea0003800000 */
.L_x_0:
[----:B------:R-:W-:-:S00]  /*0140*/  BRA `(.L_x_0) ;  /* 0xfffffffc00fc7947 */ /* 0x000fc0000383ffff */
[----:B------:R-:W-:-:S00]  /*0150*/  NOP ;  /* 0x0000000000007918 */ /* 0x000fc00000000000 */
        /* <DEDUP_REMOVED lines=10> */
.L_x_1:


//--------------------- .nv.shared.reserved.0     --------------------------
	.section	.nv.shared.reserved.0,"aw",@nobits
	.weak		__nv_reservedSMEM_offset_0_alias
	.size		__nv_reservedSMEM_offset_0_alias, 0, 64
	.other		__nv_reservedSMEM_offset_0_alias,@"STO_CUDA_RESERVED_SHARED STV_DEFAULT"
__nv_reservedSMEM_offset_0_alias:
	.zero		0
	.zero		64


//--------------------- .nv.constant0._Z9array_sumPiS_S_i --------------------------
	.section	.nv.constant0._Z9array_sumPiS_S_i,"a",@progbits
	.sectionflags	@""
	.align	4
.nv.constant0._Z9array_sumPiS_S_i:
	.zero		924


//--------------------- SYMBOLS --------------------------

	.type		.nv.reservedSmem.offset0,@object
	.size		.nv.reservedSmem.offset0,0x4
